	.headerflags	@"EF_CUDA_TEXMODE_UNIFIED EF_CUDA_64BIT_ADDRESS EF_CUDA_ACCELERATORS EF_CUDA_SM90 EF_CUDA_VIRTUAL_SM(EF_CUDA_SM90)"
	.elftype	@"ET_EXEC"


//--------------------- .nv.info                  --------------------------
	.section	.nv.info,"",@"SHT_CUDA_INFO"
	.align	4


	//----- nvinfo : EIATTR_REGCOUNT
	.align		4
        /*0000*/ 	.byte	0x04, 0x2f
        /*0002*/ 	.short	(.L_1 - .L_0)
	.align		4
.L_0:
        /*0004*/ 	.word	index@(triton_per_fused_add_mean_7)
        /*0008*/ 	.word	0x0000000e


	//----- nvinfo : EIATTR_MIN_STACK_SIZE
	.align		4
.L_1:
        /*000c*/ 	.byte	0x04, 0x12
        /*000e*/ 	.short	(.L_3 - .L_2)
	.align		4
.L_2:
        /*0010*/ 	.word	index@(triton_per_fused_add_mean_7)
        /*0014*/ 	.word	0x00000000


	//----- nvinfo : EIATTR_FRAME_SIZE
	.align		4
.L_3:
        /*0018*/ 	.byte	0x04, 0x11
        /*001a*/ 	.short	(.L_5 - .L_4)
	.align		4
.L_4:
        /*001c*/ 	.word	index@(triton_per_fused_add_mean_7)
        /*0020*/ 	.word	0x00000000


	//----- nvinfo : EIATTR_MIN_STACK_SIZE
	.align		4
.L_5:
        /*0024*/ 	.byte	0x04, 0x12
        /*0026*/ 	.short	(.L_7 - .L_6)
	.align		4
.L_6:
        /*0028*/ 	.word	index@(triton_per_fused_add_mean_7)
        /*002c*/ 	.word	0x00000000
.L_7:


//--------------------- .nv.info.triton_per_fused_add_mean_7 --------------------------
	.section	.nv.info.triton_per_fused_add_mean_7,"",@"SHT_CUDA_INFO"
	.sectionflags	@""
	.align	4


	//----- nvinfo : EIATTR_CUDA_API_VERSION
	.align		4
        /*0000*/ 	.byte	0x04, 0x37
        /*0002*/ 	.short	(.L_9 - .L_8)
.L_8:
        /*0004*/ 	.word	0x0000007c


	//----- nvinfo : EIATTR_KPARAM_INFO
	.align		4
.L_9:
        /*0008*/ 	.byte	0x04, 0x17
        /*000a*/ 	.short	(.L_11 - .L_10)
.L_10:
        /*000c*/ 	.word	0x00000000
        /*0010*/ 	.short	0x0003
        /*0012*/ 	.short	0x0014
        /*0014*/ 	.byte	0x00, 0xf0, 0x11, 0x00


	//----- nvinfo : EIATTR_KPARAM_INFO
	.align		4
.L_11:
        /*0018*/ 	.byte	0x04, 0x17
        /*001a*/ 	.short	(.L_13 - .L_12)
.L_12:
        /*001c*/ 	.word	0x00000000
        /*0020*/ 	.short	0x0002
        /*0022*/ 	.short	0x0010
        /*0024*/ 	.byte	0x00, 0xf0, 0x11, 0x00


	//----- nvinfo : EIATTR_KPARAM_INFO
	.align		4
.L_13:
        /*0028*/ 	.byte	0x04, 0x17
        /*002a*/ 	.short	(.L_15 - .L_14)
.L_14:
        /*002c*/ 	.word	0x00000000
        /*0030*/ 	.short	0x0001
        /*0032*/ 	.short	0x0008
        /*0034*/ 	.byte	0x00, 0xf4, 0x21, 0x00


	//----- nvinfo : EIATTR_KPARAM_INFO
	.align		4
.L_15:
        /*0038*/ 	.byte	0x04, 0x17
        /*003a*/ 	.short	(.L_17 - .L_16)
.L_16:
        /*003c*/ 	.word	0x00000000
        /*0040*/ 	.short	0x0000
        /*0042*/ 	.short	0x0000
        /*0044*/ 	.byte	0x00, 0xf4, 0x21, 0x00


	//----- nvinfo : EIATTR_SPARSE_MMA_MASK
	.align		4
.L_17:
        /*0048*/ 	.byte	0x03, 0x50
        /*004a*/ 	.short	0x0000


	//----- nvinfo : EIATTR_MAXREG_COUNT
	.align		4
        /*004c*/ 	.byte	0x03, 0x1b
        /*004e*/ 	.short	0x00ff


	//----- nvinfo : EIATTR_COOP_GROUP_MASK_REGIDS
	.align		4
        /*0050*/ 	.byte	0x04, 0x29
        /*0052*/ 	.short	(.L_19 - .L_18)


	//   ....[0]....
.L_18:
        /*0054*/ 	.word	0xffffffff


	//   ....[1]....
        /*0058*/ 	.word	0xffffffff


	//   ....[2]....
        /*005c*/ 	.word	0xffffffff


	//   ....[3]....
        /*0060*/ 	.word	0xffffffff


	//----- nvinfo : EIATTR_COOP_GROUP_INSTR_OFFSETS
	.align		4
.L_19:
        /*0064*/ 	.byte	0x04, 0x28
        /*0066*/ 	.short	(.L_21 - .L_20)


	//   ....[0]....
.L_20:
        /*0068*/ 	.word	0x000001f0


	//   ....[1]....
        /*006c*/ 	.word	0x00000210


	//   ....[2]....
        /*0070*/ 	.word	0x00000250


	//   ....[3]....
        /*0074*/ 	.word	0x000002a0


	//----- nvinfo : EIATTR_EXIT_INSTR_OFFSETS
	.align		4
.L_21:
        /*0078*/ 	.byte	0x04, 0x1c
        /*007a*/ 	.short	(.L_23 - .L_22)


	//   ....[0]....
.L_22:
        /*007c*/ 	.word	0x00000310


	//   ....[1]....
        /*0080*/ 	.word	0x00000340


	//----- nvinfo : EIATTR_REQNTID
	.align		4
.L_23:
        /*0084*/ 	.byte	0x04, 0x10
        /*0086*/ 	.short	(.L_25 - .L_24)
.L_24:
        /*0088*/ 	.word	0x00000080
        /*008c*/ 	.word	0x00000001
        /*0090*/ 	.word	0x00000001


	//----- nvinfo : EIATTR_CBANK_PARAM_SIZE
	.align		4
.L_25:
        /*0094*/ 	.byte	0x03, 0x19
        /*0096*/ 	.short	0x0018


	//----- nvinfo : EIATTR_PARAM_CBANK
	.align		4
        /*0098*/ 	.byte	0x04, 0x0a
        /*009a*/ 	.short	(.L_27 - .L_26)
	.align		4
.L_26:
        /*009c*/ 	.word	index@(.nv.constant0.triton_per_fused_add_mean_7)
        /*00a0*/ 	.short	0x0210
        /*00a2*/ 	.short	0x0018


	//----- nvinfo : EIATTR_SW_WAR
	.align		4
.L_27:
        /*00a4*/ 	.byte	0x04, 0x36
        /*00a6*/ 	.short	(.L_29 - .L_28)
.L_28:
        /*00a8*/ 	.word	0x00000008
.L_29:


//--------------------- .nv.callgraph             --------------------------
	.section	.nv.callgraph,"",@"SHT_CUDA_CALLGRAPH"
	.align	4
	.sectionentsize	8
	.align		4
        /*0000*/ 	.word	0x00000000
	.align		4
        /*0004*/ 	.word	0xffffffff
	.align		4
        /*0008*/ 	.word	0x00000000
	.align		4
        /*000c*/ 	.word	0xfffffffe
	.align		4
        /*0010*/ 	.word	0x00000000
	.align		4
        /*0014*/ 	.word	0xfffffffd
	.align		4
        /*0018*/ 	.word	0x00000000
	.align		4
        /*001c*/ 	.word	0xfffffffc


//--------------------- .text.triton_per_fused_add_mean_7 --------------------------
	.section	.text.triton_per_fused_add_mean_7,"ax",@progbits
	.sectionflags	@"SHF_BARRIERS=1"
	.align	128
        .global         triton_per_fused_add_mean_7
        .type           triton_per_fused_add_mean_7,@function
        .size           triton_per_fused_add_mean_7,(.L_x_1 - triton_per_fused_add_mean_7)
        .other          triton_per_fused_add_mean_7,@"STO_CUDA_ENTRY STV_DEFAULT"
triton_per_fused_add_mean_7:
.text.triton_per_fused_add_mean_7:
[----:B------:R-:W0:Y:S02]  /*0000*/  LDC R1, c[0x0][0x28] ;  /* 0x00000a00ff017b82 */ /* 0x000e240000000800 */
[----:B------:R-:W1:Y:S01]  /*0010*/  S2R R3, SR_TID.X ;  /* 0x0000000000037919 */ /* 0x000e620000002100 */
[----:B------:R-:W2:Y:S01]  /*0020*/  LDC.64 R10, c[0x0][0x218] ;  /* 0x00008600ff0a7b82 */ /* 0x000ea20000000a00 */
[----:B------:R-:W-:Y:S01]  /*0030*/  CS2R R6, SRZ ;  /* 0x0000000000067805 */ /* 0x000fe2000001ff00 */
[----:B------:R-:W-:Y:S01]  /*0040*/  ULDC.64 UR6, c[0x0][0x208] ;  /* 0x0000820000067ab9 */ /* 0x000fe20000000a00 */
[----:B------:R-:W3:Y:S01]  /*0050*/  S2R R0, SR_CTAID.X ;  /* 0x0000000000007919 */ /* 0x000ee20000002500 */
[----:B-1----:R-:W-:Y:S01]  /*0060*/  SHF.R.U32.HI R9, RZ, 0x4, R3 ;  /* 0x00000004ff097819 */ /* 0x002fe20000011603 */
[----:B------:R-:W-:Y:S02]  /*0070*/  IMAD.SHL.U32 R4, R3, 0x4, RZ ;  /* 0x0000000403047824 */ /* 0x000fe400078e00ff */
[----:B---3--:R-:W-:Y:S01]  /*0080*/  IMAD.SHL.U32 R0, R0, 0x8, RZ ;  /* 0x0000000800007824 */ /* 0x008fe200078e00ff */
[----:B------:R-:W-:Y:S02]  /*0090*/  SGXT.U32 R9, R9, 0x3 ;  /* 0x000000030909781a */ /* 0x000fe40000000000 */
[----:B------:R-:W-:-:S02]  /*00a0*/  LOP3.LUT R5, R4, 0x3c, RZ, 0xc0, !PT ;  /* 0x0000003c04057812 */ /* 0x000fc400078ec0ff */
[----:B------:R-:W-:-:S04]  /*00b0*/  LOP3.LUT R2, R0, R9, RZ, 0xfc, !PT ;  /* 0x0000000900027212 */ /* 0x000fc800078efcff */
[C---:B------:R-:W-:Y:S01]  /*00c0*/  ISETP.GE.AND P0, PT, R2.reuse, 0x800, PT ;  /* 0x000008000200780c */ /* 0x040fe20003f06270 */
[----:B------:R-:W-:-:S04]  /*00d0*/  IMAD R5, R2, 0x40, R5 ;  /* 0x0000004002057824 */ /* 0x000fc800078e0205 */
[----:B--2---:R-:W-:Y:S01]  /*00e0*/  IMAD.WIDE R10, R5, 0x4, R10 ;  /* 0x00000004050a7825 */ /* 0x004fe200078e020a */
[----:B------:R-:W-:-:S07]  /*00f0*/  CS2R R4, SRZ ;  /* 0x0000000000047805 */ /* 0x000fce000001ff00 */
[----:B------:R-:W2:Y:S01]  /*0100*/  @!P0 LDG.E.128 R4, desc[UR6][R10.64] ;  /* 0x000000060a048981 */ /* 0x000ea2000c1e1d00 */
[----:B------:R-:W1:Y:S01]  /*0110*/  S2UR UR5, SR_CgaCtaId ;  /* 0x00000000000579c3 */ /* 0x000e620000008800 */
[----:B------:R-:W-:Y:S02]  /*0120*/  UMOV UR4, 0x400 ;  /* 0x0000040000047882 */ /* 0x000fe40000000000 */
[----:B-1----:R-:W-:-:S06]  /*0130*/  UPRMT UR4, UR5, 0x654, UR4 ;  /* 0x0000065405047896 */ /* 0x002fcc0008000004 */
[----:B------:R-:W-:Y:S02]  /*0140*/  LEA R9, R9, UR4, 0x2 ;  /* 0x0000000409097c11 */ /* 0x000fe4000f8e10ff */
[----:B--2---:R-:W-:Y:S02]  /*0150*/  SEL R5, R5, RZ, !P0 ;  /* 0x000000ff05057207 */ /* 0x004fe40004000000 */
[----:B------:R-:W-:Y:S02]  /*0160*/  SEL R4, R4, RZ, !P0 ;  /* 0x000000ff04047207 */ /* 0x000fe40004000000 */
[----:B------:R-:W-:Y:S01]  /*0170*/  SEL R6, R6, RZ, !P0 ;  /* 0x000000ff06067207 */ /* 0x000fe20004000000 */
[----:B------:R-:W-:Y:S01]  /*0180*/  FMUL R5, R5, 0.015625 ;  /* 0x3c80000005057820 */ /* 0x000fe20000400000 */
[----:B------:R-:W-:-:S03]  /*0190*/  SEL R7, R7, RZ, !P0 ;  /* 0x000000ff07077207 */ /* 0x000fc60004000000 */
[----:B------:R-:W-:-:S04]  /*01a0*/  FFMA R5, R4, 0.015625, R5 ;  /* 0x3c80000004057823 */ /* 0x000fc80000000005 */
[----:B------:R-:W-:-:S04]  /*01b0*/  FFMA R6, R6, 0.015625, R5 ;  /* 0x3c80000006067823 */ /* 0x000fc80000000005 */
[----:B------:R-:W-:-:S05]  /*01c0*/  FFMA R6, R7, 0.015625, R6 ;  /* 0x3c80000007067823 */ /* 0x000fca0000000006 */
[----:B------:R-:W-:Y:S02]  /*01d0*/  FSEL R6, R6, RZ, !P0 ;  /* 0x000000ff06067208 */ /* 0x000fe40004000000 */
[----:B------:R-:W-:-:S03]  /*01e0*/  LOP3.LUT P0, RZ, R3, 0x78, RZ, 0xc0, !PT ;  /* 0x0000007803ff7812 */ /* 0x000fc6000780c0ff */
[----:B------:R-:W1:Y:S02]  /*01f0*/  SHFL.BFLY PT, R5, R6, 0x8, 0x1f ;  /* 0x0d001f0006057f89 */ /* 0x000e6400000e0000 */
[----:B-1----:R-:W-:-:S05]  /*0200*/  FADD R5, R6, R5 ;  /* 0x0000000506057221 */ /* 0x002fca0000000000 */
[----:B------:R-:W1:Y:S02]  /*0210*/  SHFL.BFLY PT, R2, R5, 0x4, 0x1f ;  /* 0x0c801f0005027f89 */ /* 0x000e6400000e0000 */
[----:B-1----:R-:W-:Y:S01]  /*0220*/  FADD R4, R5, R2 ;  /* 0x0000000205047221 */ /* 0x002fe20000000000 */
[----:B------:R-:W-:Y:S02]  /*0230*/  LOP3.LUT R2, R3, 0x7, RZ, 0xc0, !PT ;  /* 0x0000000703027812 */ /* 0x000fe400078ec0ff */
[----:B------:R-:W-:Y:S02]  /*0240*/  LOP3.LUT R3, R0, 0x7, R3, 0xf8, !PT ;  /* 0x0000000700037812 */ /* 0x000fe400078ef803 */
[----:B------:R-:W1:Y:S01]  /*0250*/  SHFL.BFLY PT, R7, R4, 0x2, 0x1f ;  /* 0x0c401f0004077f89 */ /* 0x000e6200000e0000 */
[----:B------:R-:W-:Y:S02]  /*0260*/  LEA R6, R2, UR4, 0x2 ;  /* 0x0000000402067c11 */ /* 0x000fe4000f8e10ff */
[----:B------:R-:W-:Y:S01]  /*0270*/  ISETP.LT.AND P0, PT, R3, 0x800, !P0 ;  /* 0x000008000300780c */ /* 0x000fe20004701270 */
[----:B-1----:R-:W-:-:S02]  /*0280*/  FADD R7, R4, R7 ;  /* 0x0000000704077221 */ /* 0x002fc40000000000 */
[----:B------:R-:W1:Y:S03]  /*0290*/  LDC.64 R4, c[0x0][0x210] ;  /* 0x00008400ff047b82 */ /* 0x000e660000000a00 */
[----:B------:R-:W2:Y:S01]  /*02a0*/  SHFL.BFLY PT, R8, R7, 0x1, 0x1f ;  /* 0x0c201f0007087f89 */ /* 0x000ea200000e0000 */
[----:B-1----:R-:W-:-:S04]  /*02b0*/  IMAD.WIDE R2, R3, 0x4, R4 ;  /* 0x0000000403027825 */ /* 0x002fc800078e0204 */
[----:B--2---:R-:W-:-:S05]  /*02c0*/  FADD R8, R7, R8 ;  /* 0x0000000807087221 */ /* 0x004fca0000000000 */
[----:B------:R1:W-:Y:S01]  /*02d0*/  STS [R9], R8 ;  /* 0x0000000809007388 */ /* 0x0003e20000000800 */
[----:B------:R-:W-:Y:S06]  /*02e0*/  BAR.SYNC.DEFER_BLOCKING 0x0 ;  /* 0x0000000000007b1d */ /* 0x000fec0000010000 */
[----:B------:R-:W2:Y:S02]  /*02f0*/  LDS R6, [R6] ;  /* 0x0000000006067984 */ /* 0x000ea40000000800 */
[----:B------:R-:W-:Y:S06]  /*0300*/  BAR.SYNC.DEFER_BLOCKING 0x0 ;  /* 0x0000000000007b1d */ /* 0x000fec0000010000 */
[----:B-1----:R-:W-:Y:S05]  /*0310*/  @!P0 EXIT ;  /* 0x000000000000894d */ /* 0x002fea0003800000 */
[----:B--2---:R-:W-:-:S05]  /*0320*/  FMUL R5, R6, 0.015625 ;  /* 0x3c80000006057820 */ /* 0x004fca0000400000 */
[----:B------:R-:W-:Y:S01]  /*0330*/  STG.E desc[UR6][R2.64], R5 ;  /* 0x0000000502007986 */ /* 0x000fe2000c101906 */
[----:B------:R-:W-:Y:S05]  /*0340*/  EXIT ;  /* 0x000000000000794d */ /* 0x000fea0003800000 */
.L_x_0:
[----:B------:R-:W-:-:S00]  /*0350*/  BRA `(.L_x_0) ;  /* 0xfffffffc00fc7947 */ /* 0x000fc0000383ffff */
[----:B------:R-:W-:-:S00]  /*0360*/  NOP ;  /* 0x0000000000007918 */ /* 0x000fc00000000000 */
        /* <DEDUP_REMOVED lines=9> */
.L_x_1:


//--------------------- .nv.shared.triton_per_fused_add_mean_7 --------------------------
	.section	.nv.shared.triton_per_fused_add_mean_7,"aw",@nobits
	.sectionflags	@""
	.align	16
	.zero		1024


//--------------------- .nv.constant0.triton_per_fused_add_mean_7 --------------------------
	.section	.nv.constant0.triton_per_fused_add_mean_7,"a",@progbits
	.sectionflags	@""
	.align	4
.nv.constant0.triton_per_fused_add_mean_7:
	.zero		552
